//
// Generated by NVIDIA NVVM Compiler
//
// Compiler Build ID: CL-36424714
// Cuda compilation tools, release 13.0, V13.0.88
// Based on NVVM 20.0.0
//

.version 9.0
.target sm_100
.address_size 64

	// .globl	_Z9mm_llmc_1PfS_S_i
// _ZZ9mm_llmc_1PfS_S_iE2sA has been demoted
// _ZZ9mm_llmc_1PfS_S_iE2sB has been demoted

.visible .entry _Z9mm_llmc_1PfS_S_i(
	.param .u64 .ptr .align 1 _Z9mm_llmc_1PfS_S_i_param_0,
	.param .u64 .ptr .align 1 _Z9mm_llmc_1PfS_S_i_param_1,
	.param .u64 .ptr .align 1 _Z9mm_llmc_1PfS_S_i_param_2,
	.param .u32 _Z9mm_llmc_1PfS_S_i_param_3
)
.maxntid 256
.minnctapersm 2
{
	.reg .pred 	%p<4>;
	.reg .b32 	%r<64>;
	.reg .b32 	%f<475>;
	.reg .b64 	%rd<34>;
	// demoted variable
	.shared .align 4 .b8 _ZZ9mm_llmc_1PfS_S_iE2sA[4096];
	// demoted variable
	.shared .align 4 .b8 _ZZ9mm_llmc_1PfS_S_iE2sB[4096];
	ld.param.u64 	%rd10, [_Z9mm_llmc_1PfS_S_i_param_0];
	ld.param.u64 	%rd11, [_Z9mm_llmc_1PfS_S_i_param_1];
	ld.param.u64 	%rd12, [_Z9mm_llmc_1PfS_S_i_param_2];
	ld.param.u32 	%r21, [_Z9mm_llmc_1PfS_S_i_param_3];
	cvta.to.global.u64 	%rd1, %rd11;
	cvta.to.global.u64 	%rd2, %rd10;
	cvta.to.global.u64 	%rd3, %rd12;
	mov.u32 	%r22, %ctaid.x;
	mov.u32 	%r23, %ctaid.y;
	mov.u32 	%r1, %tid.x;
	shr.u32 	%r24, %r1, 5;
	shr.u32 	%r2, %r1, 1;
	and.b32  	%r3, %r24, 1;
	and.b32  	%r4, %r1, 7;
	shr.u32 	%r25, %r1, 3;
	and.b32  	%r5, %r25, 3;
	shl.b32 	%r6, %r22, 7;
	mul.lo.s32 	%r26, %r23, %r21;
	shl.b32 	%r7, %r26, 7;
	setp.lt.s32 	%p1, %r21, 8;
	mov.f32 	%f347, 0f00000000;
	mov.f32 	%f348, %f347;
	mov.f32 	%f349, %f347;
	mov.f32 	%f350, %f347;
	mov.f32 	%f351, %f347;
	mov.f32 	%f352, %f347;
	mov.f32 	%f353, %f347;
	mov.f32 	%f354, %f347;
	mov.f32 	%f355, %f347;
	mov.f32 	%f356, %f347;
	mov.f32 	%f357, %f347;
	mov.f32 	%f358, %f347;
	mov.f32 	%f359, %f347;
	mov.f32 	%f360, %f347;
	mov.f32 	%f361, %f347;
	mov.f32 	%f362, %f347;
	mov.f32 	%f363, %f347;
	mov.f32 	%f364, %f347;
	mov.f32 	%f365, %f347;
	mov.f32 	%f366, %f347;
	mov.f32 	%f367, %f347;
	mov.f32 	%f368, %f347;
	mov.f32 	%f369, %f347;
	mov.f32 	%f370, %f347;
	mov.f32 	%f371, %f347;
	mov.f32 	%f372, %f347;
	mov.f32 	%f373, %f347;
	mov.f32 	%f374, %f347;
	mov.f32 	%f375, %f347;
	mov.f32 	%f376, %f347;
	mov.f32 	%f377, %f347;
	mov.f32 	%f378, %f347;
	mov.f32 	%f379, %f347;
	mov.f32 	%f380, %f347;
	mov.f32 	%f381, %f347;
	mov.f32 	%f382, %f347;
	mov.f32 	%f383, %f347;
	mov.f32 	%f384, %f347;
	mov.f32 	%f385, %f347;
	mov.f32 	%f386, %f347;
	mov.f32 	%f387, %f347;
	mov.f32 	%f388, %f347;
	mov.f32 	%f389, %f347;
	mov.f32 	%f390, %f347;
	mov.f32 	%f391, %f347;
	mov.f32 	%f392, %f347;
	mov.f32 	%f393, %f347;
	mov.f32 	%f394, %f347;
	mov.f32 	%f395, %f347;
	mov.f32 	%f396, %f347;
	mov.f32 	%f397, %f347;
	mov.f32 	%f398, %f347;
	mov.f32 	%f399, %f347;
	mov.f32 	%f400, %f347;
	mov.f32 	%f401, %f347;
	mov.f32 	%f402, %f347;
	mov.f32 	%f403, %f347;
	mov.f32 	%f404, %f347;
	mov.f32 	%f405, %f347;
	mov.f32 	%f406, %f347;
	mov.f32 	%f407, %f347;
	mov.f32 	%f408, %f347;
	mov.f32 	%f409, %f347;
	mov.f32 	%f410, %f347;
	@%p1 bra 	$L__BB0_5;
	shl.b32 	%r28, %r1, 2;
	and.b32  	%r29, %r28, 4;
	mad.lo.s32 	%r8, %r21, %r2, %r29;
	mad.lo.s32 	%r9, %r21, %r29, %r2;
	shl.b32 	%r30, %r2, 2;
	shl.b32 	%r31, %r1, 11;
	and.b32  	%r32, %r31, 2048;
	or.b32  	%r33, %r32, %r30;
	mov.u32 	%r34, _ZZ9mm_llmc_1PfS_S_iE2sA;
	add.s32 	%r10, %r34, %r33;
	mov.u32 	%r35, _ZZ9mm_llmc_1PfS_S_iE2sB;
	add.s32 	%r11, %r35, %r33;
	shl.b32 	%r36, %r3, 8;
	shl.b32 	%r37, %r4, 4;
	or.b32  	%r38, %r36, %r37;
	add.s32 	%r39, %r38, %r34;
	add.s32 	%r12, %r39, 128;
	shl.b32 	%r40, %r1, 1;
	and.b32  	%r41, %r40, 384;
	shl.b32 	%r42, %r5, 4;
	or.b32  	%r43, %r41, %r42;
	add.s32 	%r44, %r43, %r35;
	add.s32 	%r13, %r44, 64;
	shr.s32 	%r45, %r21, 31;
	shr.u32 	%r46, %r45, 29;
	add.s32 	%r47, %r21, %r46;
	shr.s32 	%r14, %r47, 3;
	mul.wide.s32 	%rd13, %r7, 4;
	add.s64 	%rd33, %rd1, %rd13;
	mul.lo.s32 	%r48, %r21, %r6;
	mul.wide.s32 	%rd14, %r48, 4;
	add.s64 	%rd32, %rd2, %rd14;
	mov.b32 	%r61, 0;
	mov.f32 	%f347, 0f00000000;
	mul.wide.u32 	%rd15, %r8, 4;
	mul.wide.u32 	%rd17, %r9, 4;
$L__BB0_2:
	add.s64 	%rd16, %rd32, %rd15;
	ld.global.v4.f32 	{%f259, %f260, %f261, %f262}, [%rd16];
	add.s64 	%rd18, %rd33, %rd17;
	ld.global.v4.f32 	{%f263, %f264, %f265, %f266}, [%rd18];
	st.shared.f32 	[%r10], %f259;
	st.shared.f32 	[%r11], %f263;
	st.shared.f32 	[%r10+512], %f260;
	st.shared.f32 	[%r11+512], %f264;
	st.shared.f32 	[%r10+1024], %f261;
	st.shared.f32 	[%r11+1024], %f265;
	st.shared.f32 	[%r10+1536], %f262;
	st.shared.f32 	[%r11+1536], %f266;
	mov.b32 	%r63, 64;
	mov.u32 	%r62, %r13;
$L__BB0_3:
	add.s32 	%r50, %r12, %r63;
	ld.shared.v4.f32 	{%f267, %f268, %f269, %f270}, [%r50+-192];
	ld.shared.v4.f32 	{%f271, %f272, %f273, %f274}, [%r50+-64];
	ld.shared.v4.f32 	{%f275, %f276, %f277, %f278}, [%r62+-64];
	ld.shared.v4.f32 	{%f279, %f280, %f281, %f282}, [%r62];
	fma.rn.f32 	%f410, %f267, %f275, %f410;
	fma.rn.f32 	%f402, %f267, %f276, %f402;
	fma.rn.f32 	%f394, %f267, %f277, %f394;
	fma.rn.f32 	%f386, %f267, %f278, %f386;
	fma.rn.f32 	%f378, %f267, %f279, %f378;
	fma.rn.f32 	%f370, %f267, %f280, %f370;
	fma.rn.f32 	%f362, %f267, %f281, %f362;
	fma.rn.f32 	%f354, %f267, %f282, %f354;
	fma.rn.f32 	%f409, %f268, %f275, %f409;
	fma.rn.f32 	%f401, %f268, %f276, %f401;
	fma.rn.f32 	%f393, %f268, %f277, %f393;
	fma.rn.f32 	%f385, %f268, %f278, %f385;
	fma.rn.f32 	%f377, %f268, %f279, %f377;
	fma.rn.f32 	%f369, %f268, %f280, %f369;
	fma.rn.f32 	%f361, %f268, %f281, %f361;
	fma.rn.f32 	%f353, %f268, %f282, %f353;
	fma.rn.f32 	%f408, %f269, %f275, %f408;
	fma.rn.f32 	%f400, %f269, %f276, %f400;
	fma.rn.f32 	%f392, %f269, %f277, %f392;
	fma.rn.f32 	%f384, %f269, %f278, %f384;
	fma.rn.f32 	%f376, %f269, %f279, %f376;
	fma.rn.f32 	%f368, %f269, %f280, %f368;
	fma.rn.f32 	%f360, %f269, %f281, %f360;
	fma.rn.f32 	%f352, %f269, %f282, %f352;
	fma.rn.f32 	%f407, %f270, %f275, %f407;
	fma.rn.f32 	%f399, %f270, %f276, %f399;
	fma.rn.f32 	%f391, %f270, %f277, %f391;
	fma.rn.f32 	%f383, %f270, %f278, %f383;
	fma.rn.f32 	%f375, %f270, %f279, %f375;
	fma.rn.f32 	%f367, %f270, %f280, %f367;
	fma.rn.f32 	%f359, %f270, %f281, %f359;
	fma.rn.f32 	%f351, %f270, %f282, %f351;
	fma.rn.f32 	%f406, %f271, %f275, %f406;
	fma.rn.f32 	%f398, %f271, %f276, %f398;
	fma.rn.f32 	%f390, %f271, %f277, %f390;
	fma.rn.f32 	%f382, %f271, %f278, %f382;
	fma.rn.f32 	%f374, %f271, %f279, %f374;
	fma.rn.f32 	%f366, %f271, %f280, %f366;
	fma.rn.f32 	%f358, %f271, %f281, %f358;
	fma.rn.f32 	%f350, %f271, %f282, %f350;
	fma.rn.f32 	%f405, %f272, %f275, %f405;
	fma.rn.f32 	%f397, %f272, %f276, %f397;
	fma.rn.f32 	%f389, %f272, %f277, %f389;
	fma.rn.f32 	%f381, %f272, %f278, %f381;
	fma.rn.f32 	%f373, %f272, %f279, %f373;
	fma.rn.f32 	%f365, %f272, %f280, %f365;
	fma.rn.f32 	%f357, %f272, %f281, %f357;
	fma.rn.f32 	%f349, %f272, %f282, %f349;
	fma.rn.f32 	%f404, %f273, %f275, %f404;
	fma.rn.f32 	%f396, %f273, %f276, %f396;
	fma.rn.f32 	%f388, %f273, %f277, %f388;
	fma.rn.f32 	%f380, %f273, %f278, %f380;
	fma.rn.f32 	%f372, %f273, %f279, %f372;
	fma.rn.f32 	%f364, %f273, %f280, %f364;
	fma.rn.f32 	%f356, %f273, %f281, %f356;
	fma.rn.f32 	%f348, %f273, %f282, %f348;
	fma.rn.f32 	%f403, %f274, %f275, %f403;
	fma.rn.f32 	%f395, %f274, %f276, %f395;
	fma.rn.f32 	%f387, %f274, %f277, %f387;
	fma.rn.f32 	%f379, %f274, %f278, %f379;
	fma.rn.f32 	%f371, %f274, %f279, %f371;
	fma.rn.f32 	%f363, %f274, %f280, %f363;
	fma.rn.f32 	%f355, %f274, %f281, %f355;
	fma.rn.f32 	%f347, %f274, %f282, %f347;
	add.s32 	%r63, %r63, 512;
	add.s32 	%r62, %r62, 512;
	setp.ne.s32 	%p2, %r63, 4160;
	@%p2 bra 	$L__BB0_3;
	bar.sync 	0;
	add.s64 	%rd32, %rd32, 32;
	add.s64 	%rd33, %rd33, 32;
	add.s32 	%r61, %r61, 1;
	setp.ne.s32 	%p3, %r61, %r14;
	@%p3 bra 	$L__BB0_2;
$L__BB0_5:
	add.s32 	%r51, %r6, %r7;
	mul.wide.s32 	%rd19, %r51, 4;
	add.s64 	%rd20, %rd3, %rd19;
	shl.b32 	%r52, %r5, 2;
	and.b32  	%r53, %r2, 96;
	or.b32  	%r54, %r52, %r53;
	shl.b32 	%r55, %r4, 2;
	shl.b32 	%r56, %r3, 6;
	or.b32  	%r57, %r56, %r55;
	mad.lo.s32 	%r58, %r54, %r21, %r57;
	mul.wide.s32 	%rd21, %r58, 4;
	add.s64 	%rd22, %rd20, %rd21;
	st.global.v4.f32 	[%rd22], {%f410, %f409, %f408, %f407};
	shl.b32 	%r59, %r21, 4;
	add.s32 	%r60, %r58, %r59;
	mul.wide.s32 	%rd23, %r60, 4;
	add.s64 	%rd24, %rd20, %rd23;
	st.global.v4.f32 	[%rd24], {%f378, %f377, %f376, %f375};
	st.global.v4.f32 	[%rd22+128], {%f406, %f405, %f404, %f403};
	st.global.v4.f32 	[%rd24+128], {%f374, %f373, %f372, %f371};
	mul.wide.s32 	%rd25, %r21, 4;
	add.s64 	%rd26, %rd22, %rd25;
	st.global.v4.f32 	[%rd26], {%f402, %f401, %f400, %f399};
	add.s64 	%rd27, %rd24, %rd25;
	st.global.v4.f32 	[%rd27], {%f370, %f369, %f368, %f367};
	st.global.v4.f32 	[%rd26+128], {%f398, %f397, %f396, %f395};
	st.global.v4.f32 	[%rd27+128], {%f366, %f365, %f364, %f363};
	add.s64 	%rd28, %rd26, %rd25;
	st.global.v4.f32 	[%rd28], {%f394, %f393, %f392, %f391};
	add.s64 	%rd29, %rd27, %rd25;
	st.global.v4.f32 	[%rd29], {%f362, %f361, %f360, %f359};
	st.global.v4.f32 	[%rd28+128], {%f390, %f389, %f388, %f387};
	st.global.v4.f32 	[%rd29+128], {%f358, %f357, %f356, %f355};
	add.s64 	%rd30, %rd28, %rd25;
	st.global.v4.f32 	[%rd30], {%f386, %f385, %f384, %f383};
	add.s64 	%rd31, %rd29, %rd25;
	st.global.v4.f32 	[%rd31], {%f354, %f353, %f352, %f351};
	st.global.v4.f32 	[%rd30+128], {%f382, %f381, %f380, %f379};
	st.global.v4.f32 	[%rd31+128], {%f350, %f349, %f348, %f347};
	ret;

}


// ===== COMPILED SASS (sm_100) =====

	.target	sm_100

	.elftype	@"ET_EXEC"


//--------------------- .note.nv.tkinfo           --------------------------
	.section	.note.nv.tkinfo,"",@"SHT_NOTE"
	.sectionflags	@"SHF_NOTE_NV_TKINFO"
	.tkinfo
        /*0018*/ 	.word	0x00000002
        /*0030*/ 	.string	""
        /*0030*/ 	.string	"ptxas"
        /*0030*/ 	.string	"Cuda compilation tools, release 13.0, V13.0.88"
        /*0030*/ 	.string	"Build cuda_13.0.r13.0/compiler.36424714_0"
        /*0030*/ 	.string	"-arch sm_100 -m 64 "



//--------------------- .note.nv.cuinfo           --------------------------
	.section	.note.nv.cuinfo,"",@"SHT_NOTE"
	.sectionflags	@"SHF_NOTE_NV_CUINFO"
        /*0018*/ 	.short	0x0002
        /*001a*/ 	.short	0x0064
        /*001c*/ 	.short	0x0082
	.zero		2


//--------------------- .nv.info                  --------------------------
	.section	.nv.info,"",@"SHT_CUDA_INFO"
	.align	4


	//----- nvinfo : EIATTR_REGCOUNT
	.align		4
        /*0000*/ 	.byte	0x04, 0x2f
        /*0002*/ 	.short	(.L_1 - .L_0)
	.align		4
.L_0:
        /*0004*/ 	.word	index@(_Z9mm_llmc_1PfS_S_i)
        /*0008*/ 	.word	0x00000063


	//----- nvinfo : EIATTR_FRAME_SIZE
	.align		4
.L_1:
        /*000c*/ 	.byte	0x04, 0x11
        /*000e*/ 	.short	(.L_3 - .L_2)
	.align		4
.L_2:
        /*0010*/ 	.word	index@(_Z9mm_llmc_1PfS_S_i)
        /*0014*/ 	.word	0x00000000


	//----- nvinfo : EIATTR_MIN_STACK_SIZE
	.align		4
.L_3:
        /*0018*/ 	.byte	0x04, 0x12
        /*001a*/ 	.short	(.L_5 - .L_4)
	.align		4
.L_4:
        /*001c*/ 	.word	index@(_Z9mm_llmc_1PfS_S_i)
        /*0020*/ 	.word	0x00000000
.L_5:


//--------------------- .nv.compat                --------------------------
	.section	.nv.compat,"",@"SHT_CUDA_COMPAT_INFO"
	.align	4
        /*0000*/ 	.byte	0x02, 0x09, 0x00, 0x00, 0x02, 0x02, 0x01, 0x00, 0x02, 0x05, 0x05, 0x00, 0x03, 0x07, 0x01, 0x01
        /*0010*/ 	.byte	0x02, 0x03, 0x00, 0x00, 0x02, 0x06, 0x01, 0x00, 0x04, 0x0b, 0x08, 0x00, 0x09, 0x00, 0x00, 0x00
        /*0020*/ 	.byte	0x00, 0x00, 0x00, 0x00


//--------------------- .nv.info._Z9mm_llmc_1PfS_S_i --------------------------
	.section	.nv.info._Z9mm_llmc_1PfS_S_i,"",@"SHT_CUDA_INFO"
	.sectionflags	@""
	.align	4


	//----- nvinfo : EIATTR_CUDA_API_VERSION
	.align		4
        /*0000*/ 	.byte	0x04, 0x37
        /*0002*/ 	.short	(.L_7 - .L_6)
.L_6:
        /*0004*/ 	.word	0x00000082


	//----- nvinfo : EIATTR_KPARAM_INFO
	.align		4
.L_7:
        /*0008*/ 	.byte	0x04, 0x17
        /*000a*/ 	.short	(.L_9 - .L_8)
.L_8:
        /*000c*/ 	.word	0x00000000
        /*0010*/ 	.short	0x0003
        /*0012*/ 	.short	0x0018
        /*0014*/ 	.byte	0x00, 0xf0, 0x11, 0x00


	//----- nvinfo : EIATTR_KPARAM_INFO
	.align		4
.L_9:
        /*0018*/ 	.byte	0x04, 0x17
        /*001a*/ 	.short	(.L_11 - .L_10)
.L_10:
        /*001c*/ 	.word	0x00000000
        /*0020*/ 	.short	0x0002
        /*0022*/ 	.short	0x0010
        /*0024*/ 	.byte	0x00, 0xf5, 0x21, 0x00


	//----- nvinfo : EIATTR_KPARAM_INFO
	.align		4
.L_11:
        /*0028*/ 	.byte	0x04, 0x17
        /*002a*/ 	.short	(.L_13 - .L_12)
.L_12:
        /*002c*/ 	.word	0x00000000
        /*0030*/ 	.short	0x0001
        /*0032*/ 	.short	0x0008
        /*0034*/ 	.byte	0x00, 0xf5, 0x21, 0x00


	//----- nvinfo : EIATTR_KPARAM_INFO
	.align		4
.L_13:
        /*0038*/ 	.byte	0x04, 0x17
        /*003a*/ 	.short	(.L_15 - .L_14)
.L_14:
        /*003c*/ 	.word	0x00000000
        /*0040*/ 	.short	0x0000
        /*0042*/ 	.short	0x0000
        /*0044*/ 	.byte	0x00, 0xf5, 0x21, 0x00


	//----- nvinfo : EIATTR_SPARSE_MMA_MASK
	.align		4
.L_15:
        /*0048*/ 	.byte	0x03, 0x50
        /*004a*/ 	.short	0x0000


	//----- nvinfo : EIATTR_MAXREG_COUNT
	.align		4
        /*004c*/ 	.byte	0x03, 0x1b
        /*004e*/ 	.short	0x0080


	//----- nvinfo : EIATTR_NUM_BARRIERS
	.align		4
        /*0050*/ 	.byte	0x02, 0x4c
        /*0052*/ 	.byte	0x01
	.zero		1


	//----- nvinfo : EIATTR_MERCURY_ISA_VERSION
	.align		4
        /*0054*/ 	.byte	0x03, 0x5f
        /*0056*/ 	.short	0x0101


	//----- nvinfo : EIATTR_VRC_CTA_INIT_COUNT
	.align		4
        /*0058*/ 	.byte	0x02, 0x4a
	.zero		1
	.zero		1


	//----- nvinfo : EIATTR_EXIT_INSTR_OFFSETS
	.align		4
        /*005c*/ 	.byte	0x04, 0x1c
        /*005e*/ 	.short	(.L_17 - .L_16)


	//   ....[0]....
.L_16:
        /*0060*/ 	.word	0x00000d60


	//----- nvinfo : EIATTR_MAX_THREADS
	.align		4
.L_17:
        /*0064*/ 	.byte	0x04, 0x05
        /*0066*/ 	.short	(.L_19 - .L_18)
.L_18:
        /*0068*/ 	.word	0x00000100
        /*006c*/ 	.word	0x00000001
        /*0070*/ 	.word	0x00000001


	//----- nvinfo : EIATTR_CBANK_PARAM_SIZE
	.align		4
.L_19:
        /*0074*/ 	.byte	0x03, 0x19
        /*0076*/ 	.short	0x001c


	//----- nvinfo : EIATTR_PARAM_CBANK
	.align		4
        /*0078*/ 	.byte	0x04, 0x0a
        /*007a*/ 	.short	(.L_21 - .L_20)
	.align		4
.L_20:
        /*007c*/ 	.word	index@(.nv.constant0._Z9mm_llmc_1PfS_S_i)
        /*0080*/ 	.short	0x0380
        /*0082*/ 	.short	0x001c


	//----- nvinfo : EIATTR_SW_WAR
	.align		4
.L_21:
        /*0084*/ 	.byte	0x04, 0x36
        /*0086*/ 	.short	(.L_23 - .L_22)
.L_22:
        /*0088*/ 	.word	0x00000008
.L_23:


//--------------------- .nv.callgraph             --------------------------
	.section	.nv.callgraph,"",@"SHT_CUDA_CALLGRAPH"
	.align	4
	.sectionentsize	8
	.align		4
        /*0000*/ 	.word	0x00000000
	.align		4
        /*0004*/ 	.word	0xffffffff
	.align		4
        /*0008*/ 	.word	0x00000000
	.align		4
        /*000c*/ 	.word	0xfffffffe
	.align		4
        /*0010*/ 	.word	0x00000000
	.align		4
        /*0014*/ 	.word	0xfffffffd
	.align		4
        /*0018*/ 	.word	0x00000000
	.align		4
        /*001c*/ 	.word	0xfffffffc


//--------------------- .text._Z9mm_llmc_1PfS_S_i --------------------------
	.section	.text._Z9mm_llmc_1PfS_S_i,"ax",@progbits
	.align	128
        .global         _Z9mm_llmc_1PfS_S_i
        .type           _Z9mm_llmc_1PfS_S_i,@function
        .size           _Z9mm_llmc_1PfS_S_i,(.L_x_4 - _Z9mm_llmc_1PfS_S_i)
        .other          _Z9mm_llmc_1PfS_S_i,@"STO_CUDA_ENTRY STV_DEFAULT"
_Z9mm_llmc_1PfS_S_i:
.text._Z9mm_llmc_1PfS_S_i:
[----:B------:R-:W-:Y:S08]  /*0000*/  LDC R1, c[0x0][0x37c] ;  /* 0x0000df00ff017b82 */ /* 0x000ff00000000800 */
[----:B------:R-:W0:Y:S01]  /*0010*/  LDC R89, c[0x0][0x398] ;  /* 0x0000e600ff597b82 */ /* 0x000e220000000800 */
[----:B------:R-:W1:Y:S01]  /*0020*/  S2R R76, SR_TID.X ;  /* 0x00000000004c7919 */ /* 0x000e620000002100 */
[----:B------:R-:W2:Y:S01]  /*0030*/  LDCU.64 UR10, c[0x0][0x358] ;  /* 0x00006b00ff0a77ac */ /* 0x000ea20008000a00 */
[----:B------:R-:W-:-:S02]  /*0040*/  CS2R R6, SRZ ;  /* 0x0000000000067805 */ /* 0x000fc4000001ff00 */
[----:B------:R-:W-:Y:S02]  /*0050*/  CS2R R4, SRZ ;  /* 0x0000000000047805 */ /* 0x000fe4000001ff00 */
[----:B------:R-:W-:Y:S02]  /*0060*/  CS2R R10, SRZ ;  /* 0x00000000000a7805 */ /* 0x000fe4000001ff00 */
[----:B------:R-:W-:Y:S02]  /*0070*/  CS2R R8, SRZ ;  /* 0x0000000000087805 */ /* 0x000fe4000001ff00 */
[----:B------:R-:W-:Y:S01]  /*0080*/  CS2R R14, SRZ ;  /* 0x00000000000e7805 */ /* 0x000fe2000001ff00 */
[----:B------:R-:W3:Y:S01]  /*0090*/  S2UR UR4, SR_CTAID.Y ;  /* 0x00000000000479c3 */ /* 0x000ee20000002600 */
[----:B------:R-:W-:Y:S02]  /*00a0*/  CS2R R12, SRZ ;  /* 0x00000000000c7805 */ /* 0x000fe4000001ff00 */
[----:B------:R-:W-:-:S02]  /*00b0*/  CS2R R18, SRZ ;  /* 0x0000000000127805 */ /* 0x000fc4000001ff00 */
[----:B------:R-:W-:Y:S02]  /*00c0*/  CS2R R16, SRZ ;  /* 0x0000000000107805 */ /* 0x000fe4000001ff00 */
[----:B------:R-:W-:Y:S02]  /*00d0*/  CS2R R22, SRZ ;  /* 0x0000000000167805 */ /* 0x000fe4000001ff00 */
[----:B------:R-:W-:Y:S02]  /*00e0*/  CS2R R20, SRZ ;  /* 0x0000000000147805 */ /* 0x000fe4000001ff00 */
[----:B------:R-:W-:Y:S02]  /*00f0*/  CS2R R26, SRZ ;  /* 0x00000000001a7805 */ /* 0x000fe4000001ff00 */
[----:B------:R-:W-:Y:S01]  /*0100*/  CS2R R24, SRZ ;  /* 0x0000000000187805 */ /* 0x000fe2000001ff00 */
[----:B------:R-:W4:Y:S01]  /*0110*/  S2UR UR5, SR_CTAID.X ;  /* 0x00000000000579c3 */ /* 0x000f220000002500 */
[----:B------:R-:W-:-:S02]  /*0120*/  CS2R R30, SRZ ;  /* 0x00000000001e7805 */ /* 0x000fc4000001ff00 */
[----:B------:R-:W-:Y:S02]  /*0130*/  CS2R R28, SRZ ;  /* 0x00000000001c7805 */ /* 0x000fe4000001ff00 */
[----:B------:R-:W-:Y:S02]  /*0140*/  CS2R R34, SRZ ;  /* 0x0000000000227805 */ /* 0x000fe4000001ff00 */
[----:B------:R-:W-:Y:S02]  /*0150*/  CS2R R32, SRZ ;  /* 0x0000000000207805 */ /* 0x000fe4000001ff00 */
[----:B------:R-:W-:Y:S02]  /*0160*/  CS2R R38, SRZ ;  /* 0x0000000000267805 */ /* 0x000fe4000001ff00 */
[----:B------:R-:W-:Y:S02]  /*0170*/  CS2R R36, SRZ ;  /* 0x0000000000247805 */ /* 0x000fe4000001ff00 */
[----:B------:R-:W-:-:S02]  /*0180*/  CS2R R42, SRZ ;  /* 0x00000000002a7805 */ /* 0x000fc4000001ff00 */
[----:B0-----:R-:W-:Y:S02]  /*0190*/  ISETP.GE.AND P0, PT, R89, 0x8, PT ;  /* 0x000000085900780c */ /* 0x001fe40003f06270 */
[----:B------:R-:W-:Y:S02]  /*01a0*/  CS2R R40, SRZ ;  /* 0x0000000000287805 */ /* 0x000fe4000001ff00 */
[----:B------:R-:W-:Y:S02]  /*01b0*/  CS2R R46, SRZ ;  /* 0x00000000002e7805 */ /* 0x000fe4000001ff00 */
[----:B------:R-:W-:Y:S02]  /*01c0*/  CS2R R44, SRZ ;  /* 0x00000000002c7805 */ /* 0x000fe4000001ff00 */
[----:B------:R-:W-:Y:S02]  /*01d0*/  CS2R R50, SRZ ;  /* 0x0000000000327805 */ /* 0x000fe4000001ff00 */
[----:B------:R-:W-:-:S02]  /*01e0*/  CS2R R48, SRZ ;  /* 0x0000000000307805 */ /* 0x000fc4000001ff00 */
[----:B------:R-:W-:Y:S02]  /*01f0*/  CS2R R54, SRZ ;  /* 0x0000000000367805 */ /* 0x000fe4000001ff00 */
[----:B------:R-:W-:Y:S01]  /*0200*/  CS2R R52, SRZ ;  /* 0x0000000000347805 */ /* 0x000fe2000001ff00 */
[----:B---3--:R-:W-:Y:S01]  /*0210*/  IMAD R69, R89, UR4, RZ ;  /* 0x0000000459457c24 */ /* 0x008fe2000f8e02ff */
[--C-:B-1----:R-:W-:Y:S02]  /*0220*/  SHF.R.U32.HI R3, RZ, 0x5, R76.reuse ;  /* 0x00000005ff037819 */ /* 0x102fe4000001164c */
[----:B------:R-:W-:Y:S02]  /*0230*/  CS2R R58, SRZ ;  /* 0x00000000003a7805 */ /* 0x000fe4000001ff00 */
[----:B------:R-:W-:Y:S02]  /*0240*/  SHF.R.U32.HI R68, RZ, 0x3, R76 ;  /* 0x00000003ff447819 */ /* 0x000fe4000001164c */
[----:B------:R-:W-:-:S02]  /*0250*/  CS2R R56, SRZ ;  /* 0x0000000000387805 */ /* 0x000fc4000001ff00 */
[----:B------:R-:W-:Y:S02]  /*0260*/  CS2R R62, SRZ ;  /* 0x00000000003e7805 */ /* 0x000fe4000001ff00 */
[----:B------:R-:W-:Y:S02]  /*0270*/  CS2R R60, SRZ ;  /* 0x00000000003c7805 */ /* 0x000fe4000001ff00 */
[----:B------:R-:W-:Y:S01]  /*0280*/  CS2R R66, SRZ ;  /* 0x0000000000427805 */ /* 0x000fe2000001ff00 */
[----:B----4-:R-:W-:Y:S01]  /*0290*/  USHF.L.U32 UR5, UR5, 0x7, URZ ;  /* 0x0000000705057899 */ /* 0x010fe200080006ff */
[----:B------:R-:W-:Y:S02]  /*02a0*/  CS2R R64, SRZ ;  /* 0x0000000000407805 */ /* 0x000fe4000001ff00 */
[----:B------:R-:W-:Y:S02]  /*02b0*/  SHF.R.U32.HI R2, RZ, 0x1, R76 ;  /* 0x00000001ff027819 */ /* 0x000fe4000001164c */
[----:B------:R-:W-:-:S02]  /*02c0*/  LOP3.LUT R0, R76, 0x7, RZ, 0xc0, !PT ;  /* 0x000000074c007812 */ /* 0x000fc400078ec0ff */
[----:B------:R-:W-:Y:S02]  /*02d0*/  LOP3.LUT R3, R3, 0x1, RZ, 0xc0, !PT ;  /* 0x0000000103037812 */ /* 0x000fe400078ec0ff */
[----:B------:R-:W-:Y:S02]  /*02e0*/  LOP3.LUT R68, R68, 0x3, RZ, 0xc0, !PT ;  /* 0x0000000344447812 */ /* 0x000fe400078ec0ff */
[----:B------:R-:W-:Y:S01]  /*02f0*/  SHF.L.U32 R69, R69, 0x7, RZ ;  /* 0x0000000745457819 */ /* 0x000fe200000006ff */
[----:B--2---:R-:W-:Y:S06]  /*0300*/  @!P0 BRA `(.L_x_0) ;  /* 0x00000008000c8947 */ /* 0x004fec0003800000 */
[----:B------:R-:W0:Y:S01]  /*0310*/  S2UR UR8, SR_CgaCtaId ;  /* 0x00000000000879c3 */ /* 0x000e220000008800 */
[----:B------:R-:W-:Y:S01]  /*0320*/  SHF.L.U32 R70, R2, 0x2, RZ ;  /* 0x0000000202467819 */ /* 0x000fe200000006ff */
[----:B------:R-:W-:Y:S01]  /*0330*/  UMOV UR4, 0x400 ;  /* 0x0000040000047882 */ /* 0x000fe20000000000 */
[C---:B------:R-:W-:Y:S01]  /*0340*/  SHF.L.U32 R7, R76.reuse, 0xb, RZ ;  /* 0x0000000b4c077819 */ /* 0x040fe200000006ff */
[----:B------:R-:W-:Y:S01]  /*0350*/  UIADD3 UR6, UPT, UPT, UR4, 0x1000, URZ ;  /* 0x0000100004067890 */ /* 0x000fe2000fffe0ff */
[----:B------:R-:W-:Y:S01]  /*0360*/  SHF.L.U32 R71, R76, 0x1, RZ ;  /* 0x000000014c477819 */ /* 0x000fe200000006ff */
[----:B------:R-:W-:Y:S01]  /*0370*/  IMAD R79, R89, UR5, RZ ;  /* 0x00000005594f7c24 */ /* 0x000fe2000f8e02ff */
[----:B------:R-:W-:Y:S01]  /*0380*/  LOP3.LUT R70, R70, 0x800, R7, 0xf8, !PT ;  /* 0x0000080046467812 */ /* 0x000fe200078ef807 */
[----:B------:R-:W1:Y:S01]  /*0390*/  LDC.64 R72, c[0x0][0x388] ;  /* 0x0000e200ff487b82 */ /* 0x000e620000000a00 */
[----:B------:R-:W-:Y:S02]  /*03a0*/  SHF.L.U32 R7, R76, 0x2, RZ ;  /* 0x000000024c077819 */ /* 0x000fe400000006ff */
[----:B------:R-:W-:-:S02]  /*03b0*/  SHF.R.S32.HI R76, RZ, 0x1f, R89 ;  /* 0x0000001fff4c7819 */ /* 0x000fc40000011459 */
[----:B------:R-:W-:Y:S02]  /*03c0*/  LOP3.LUT R71, R71, 0x180, RZ, 0xc0, !PT ;  /* 0x0000018047477812 */ /* 0x000fe400078ec0ff */
[----:B------:R-:W-:Y:S01]  /*03d0*/  LOP3.LUT R7, R7, 0x4, RZ, 0xc0, !PT ;  /* 0x0000000407077812 */ /* 0x000fe200078ec0ff */
[----:B------:R-:W2:Y:S01]  /*03e0*/  LDC.64 R74, c[0x0][0x380] ;  /* 0x0000e000ff4a7b82 */ /* 0x000ea20000000a00 */
[----:B------:R-:W-:Y:S02]  /*03f0*/  LEA.HI R77, R76, R89, RZ, 0x3 ;  /* 0x000000594c4d7211 */ /* 0x000fe400078f18ff */
[----:B------:R-:W-:Y:S01]  /*0400*/  LEA R76, R68, R71, 0x4 ;  /* 0x00000047444c7211 */ /* 0x000fe200078e20ff */
[-C--:B------:R-:W-:Y:S01]  /*0410*/  IMAD R71, R2, R89.reuse, R7 ;  /* 0x0000005902477224 */ /* 0x080fe200078e0207 */
[----:B------:R-:W-:Y:S01]  /*0420*/  LEA R88, R3, R0, 0x4 ;  /* 0x0000000003587211 */ /* 0x000fe200078e20ff */
[----:B------:R-:W-:Y:S02]  /*0430*/  IMAD R89, R7, R89, R2 ;  /* 0x0000005907597224 */ /* 0x000fe400078e0202 */
[----:B------:R-:W-:Y:S01]  /*0440*/  HFMA2 R7, -RZ, RZ, 0, 0 ;  /* 0x00000000ff077431 */ /* 0x000fe200000001ff */
[----:B0-----:R-:W-:Y:S01]  /*0450*/  ULEA UR7, UR8, UR6, 0x18 ;  /* 0x0000000608077291 */ /* 0x001fe2000f8ec0ff */
[----:B------:R-:W-:Y:S01]  /*0460*/  SHF.R.S32.HI R91, RZ, 0x3, R77 ;  /* 0x00000003ff5b7819 */ /* 0x000fe2000001144d */
[----:B------:R-:W-:-:S03]  /*0470*/  ULEA UR6, UR8, UR4, 0x18 ;  /* 0x0000000408067291 */ /* 0x000fc6000f8ec0ff */
[----:B------:R-:W-:Y:S01]  /*0480*/  UMOV UR4, URZ ;  /* 0x000000ff00047c82 */ /* 0x000fe20008000000 */
[----:B------:R-:W-:Y:S01]  /*0490*/  MOV R81, UR7 ;  /* 0x0000000700517c02 */ /* 0x000fe20008000f00 */
[----:B-1----:R-:W-:Y:S01]  /*04a0*/  IMAD.WIDE R72, R69, 0x4, R72 ;  /* 0x0000000445487825 */ /* 0x002fe200078e0248 */
[----:B------:R-:W-:Y:S02]  /*04b0*/  LEA R88, R88, UR6, 0x4 ;  /* 0x0000000658587c11 */ /* 0x000fe4000f8e20ff */
[----:B------:R-:W-:Y:S02]  /*04c0*/  IADD3 R90, PT, PT, R76, 0x40, R81 ;  /* 0x000000404c5a7810 */ /* 0x000fe40007ffe051 */
[----:B------:R-:W-:Y:S02]  /*04d0*/  MOV R95, R72 ;  /* 0x00000048005f7202 */ /* 0x000fe40000000f00 */
[----:B------:R-:W-:Y:S01]  /*04e0*/  MOV R96, R73 ;  /* 0x0000004900607202 */ /* 0x000fe20000000f00 */
[----:B--2---:R-:W-:-:S03]  /*04f0*/  IMAD.WIDE R74, R79, 0x4, R74 ;  /* 0x000000044f4a7825 */ /* 0x004fc600078e024a */
[----:B------:R-:W-:Y:S02]  /*0500*/  MOV R93, R74 ;  /* 0x0000004a005d7202 */ /* 0x000fe40000000f00 */
[----:B------:R-:W-:-:S07]  /*0510*/  MOV R94, R75 ;  /* 0x0000004b005e7202 */ /* 0x000fce0000000f00 */
.L_x_2:
[----:B------:R-:W-:Y:S02]  /*0520*/  MOV R72, R93 ;  /* 0x0000005d00487202 */ /* 0x000fe40000000f00 */
[----:B------:R-:W-:Y:S02]  /*0530*/  MOV R73, R94 ;  /* 0x0000005e00497202 */ /* 0x000fe40000000f00 */
[----:B------:R-:W-:Y:S02]  /*0540*/  MOV R74, R95 ;  /* 0x0000005f004a7202 */ /* 0x000fe40000000f00 */
[----:B------:R-:W-:Y:S01]  /*0550*/  MOV R75, R96 ;  /* 0x00000060004b7202 */ /* 0x000fe20000000f00 */
[----:B------:R-:W-:-:S04]  /*0560*/  IMAD.WIDE.U32 R72, R71, 0x4, R72 ;  /* 0x0000000447487825 */ /* 0x000fc800078e0048 */
[----:B------:R-:W-:Y:S02]  /*0570*/  IMAD.WIDE.U32 R76, R89, 0x4, R74 ;  /* 0x00000004594c7825 */ /* 0x000fe400078e004a */
[----:B------:R-:W2:Y:S04]  /*0580*/  LDG.E.128 R72, desc[UR10][R72.64] ;  /* 0x0000000a48487981 */ /* 0x000ea8000c1e1d00 */
[----:B------:R-:W3:Y:S01]  /*0590*/  LDG.E.128 R76, desc[UR10][R76.64] ;  /* 0x0000000a4c4c7981 */ /* 0x000ee2000c1e1d00 */
[----:B------:R-:W-:Y:S01]  /*05a0*/  UIADD3 UR4, UPT, UPT, UR4, 0x1, URZ ;  /* 0x0000000104047890 */ /* 0x000fe2000fffe0ff */
[----:B------:R-:W-:Y:S01]  /*05b0*/  MOV R92, R90 ;  /* 0x0000005a005c7202 */ /* 0x000fe20000000f00 */
[----:B------:R-:W-:-:S04]  /*05c0*/  UMOV UR8, 0x40 ;  /* 0x0000004000087882 */ /* 0x000fc80000000000 */
[----:B------:R-:W-:Y:S01]  /*05d0*/  ISETP.NE.AND P2, PT, R91, UR4, PT ;  /* 0x000000045b007c0c */ /* 0x000fe2000bf45270 */
[----:B--2---:R0:W-:Y:S04]  /*05e0*/  STS [R70+UR6], R72 ;  /* 0x0000004846007988 */ /* 0x0041e80008000806 */
[----:B---3--:R0:W-:Y:S04]  /*05f0*/  STS [R70+UR7], R76 ;  /* 0x0000004c46007988 */ /* 0x0081e80008000807 */
[----:B------:R0:W-:Y:S04]  /*0600*/  STS [R70+UR6+0x200], R73 ;  /* 0x0002004946007988 */ /* 0x0001e80008000806 */
[----:B------:R0:W-:Y:S04]  /*0610*/  STS [R70+UR7+0x200], R77 ;  /* 0x0002004d46007988 */ /* 0x0001e80008000807 */
[----:B------:R0:W-:Y:S04]  /*0620*/  STS [R70+UR6+0x400], R74 ;  /* 0x0004004a46007988 */ /* 0x0001e80008000806 */
[----:B------:R0:W-:Y:S04]  /*0630*/  STS [R70+UR7+0x400], R78 ;  /* 0x0004004e46007988 */ /* 0x0001e80008000807 */
[----:B------:R0:W-:Y:S04]  /*0640*/  STS [R70+UR6+0x600], R75 ;  /* 0x0006004b46007988 */ /* 0x0001e80008000806 */
[----:B------:R0:W-:Y:S02]  /*0650*/  STS [R70+UR7+0x600], R79 ;  /* 0x0006004f46007988 */ /* 0x0001e40008000807 */
.L_x_1:
[----:B0-----:R-:W-:Y:S04]  /*0660*/  LDS.128 R72, [R88+UR8+-0x40] ;  /* 0xffffc00858487984 */ /* 0x001fe80008000c00 */
[----:B------:R-:W0:Y:S04]  /*0670*/  LDS.128 R76, [R92+-0x40] ;  /* 0xffffc0005c4c7984 */ /* 0x000e280000000c00 */
[----:B------:R1:W2:Y:S04]  /*0680*/  LDS.128 R80, [R92] ;  /* 0x000000005c507984 */ /* 0x0002a80000000c00 */
[----:B------:R-:W3:Y:S01]  /*0690*/  LDS.128 R84, [R88+UR8+0x40] ;  /* 0x0000400858547984 */ /* 0x000ee20008000c00 */
[----:B------:R-:W-:Y:S01]  /*06a0*/  UIADD3 UR8, UPT, UPT, UR8, 0x200, URZ ;  /* 0x0000020008087890 */ /* 0x000fe2000fffe0ff */
[----:B-1----:R-:W-:-:S03]  /*06b0*/  IADD3 R92, PT, PT, R92, 0x200, RZ ;  /* 0x000002005c5c7810 */ /* 0x002fc60007ffe0ff */
[----:B------:R-:W-:Y:S01]  /*06c0*/  UISETP.NE.AND UP0, UPT, UR8, 0x1040, UPT ;  /* 0x000010400800788c */ /* 0x000fe2000bf05270 */
[C---:B0-----:R-:W-:Y:S01]  /*06d0*/  FFMA R64, R72.reuse, R76, R64 ;  /* 0x0000004c48407223 */ /* 0x041fe20000000040 */
[C---:B------:R-:W-:Y:S01]  /*06e0*/  FFMA R56, R72.reuse, R77, R56 ;  /* 0x0000004d48387223 */ /* 0x040fe20000000038 */
[C---:B------:R-:W-:Y:S01]  /*06f0*/  FFMA R48, R72.reuse, R78, R48 ;  /* 0x0000004e48307223 */ /* 0x040fe20000000030 */
[C---:B------:R-:W-:Y:S01]  /*0700*/  FFMA R40, R72.reuse, R79, R40 ;  /* 0x0000004f48287223 */ /* 0x040fe20000000028 */
[C---:B--2---:R-:W-:Y:S01]  /*0710*/  FFMA R32, R72.reuse, R80, R32 ;  /* 0x0000005048207223 */ /* 0x044fe20000000020 */
[C---:B------:R-:W-:Y:S01]  /*0720*/  FFMA R24, R72.reuse, R81, R24 ;  /* 0x0000005148187223 */ /* 0x040fe20000000018 */
[C---:B------:R-:W-:Y:S01]  /*0730*/  FFMA R16, R72.reuse, R82, R16 ;  /* 0x0000005248107223 */ /* 0x040fe20000000010 */
[----:B------:R-:W-:Y:S01]  /*0740*/  FFMA R8, R72, R83, R8 ;  /* 0x0000005348087223 */ /* 0x000fe20000000008 */
[C---:B------:R-:W-:Y:S01]  /*0750*/  FFMA R65, R73.reuse, R76, R65 ;  /* 0x0000004c49417223 */ /* 0x040fe20000000041 */
[C---:B------:R-:W-:Y:S01]  /*0760*/  FFMA R57, R73.reuse, R77, R57 ;  /* 0x0000004d49397223 */ /* 0x040fe20000000039 */
[C---:B------:R-:W-:Y:S01]  /*0770*/  FFMA R49, R73.reuse, R78, R49 ;  /* 0x0000004e49317223 */ /* 0x040fe20000000031 */
[C---:B------:R-:W-:Y:S01]  /*0780*/  FFMA R41, R73.reuse, R79, R41 ;  /* 0x0000004f49297223 */ /* 0x040fe20000000029 */
[C---:B------:R-:W-:Y:S01]  /*0790*/  FFMA R33, R73.reuse, R80, R33 ;  /* 0x0000005049217223 */ /* 0x040fe20000000021 */
        /* <DEDUP_REMOVED lines=19> */
[C---:B---3--:R-:W-:Y:S01]  /*08d0*/  FFMA R60, R84.reuse, R76, R60 ;  /* 0x0000004c543c7223 */ /* 0x048fe2000000003c */
        /* <DEDUP_REMOVED lines=31> */
[----:B------:R-:W-:Y:S06]  /*0ad0*/  BRA.U UP0, `(.L_x_1) ;  /* 0xfffffff900e07547 */ /* 0x000fec000b83ffff */
[----:B------:R-:W-:Y:S01]  /*0ae0*/  BAR.SYNC.DEFER_BLOCKING 0x0 ;  /* 0x0000000000007b1d */ /* 0x000fe20000010000 */
[----:B------:R-:W-:Y:S02]  /*0af0*/  IADD3 R93, P0, PT, R93, 0x20, RZ ;  /* 0x000000205d5d7810 */ /* 0x000fe40007f1e0ff */
[----:B------:R-:W-:Y:S02]  /*0b00*/  IADD3 R95, P1, PT, R95, 0x20, RZ ;  /* 0x000000205f5f7810 */ /* 0x000fe40007f3e0ff */
[----:B------:R-:W-:Y:S02]  /*0b10*/  IADD3.X R94, PT, PT, RZ, R94, RZ, P0, !PT ;  /* 0x0000005eff5e7210 */ /* 0x000fe400007fe4ff */
[----:B------:R-:W-:Y:S01]  /*0b20*/  IADD3.X R96, PT, PT, RZ, R96, RZ, P1, !PT ;  /* 0x00000060ff607210 */ /* 0x000fe20000ffe4ff */
[----:B------:R-:W-:Y:S08]  /*0b30*/  @P2 BRA `(.L_x_2) ;  /* 0xfffffff800782947 */ /* 0x000ff0000383ffff */
.L_x_0:
[----:B------:R-:W0:Y:S01]  /*0b40*/  LDC R81, c[0x0][0x398] ;  /* 0x0000e600ff517b82 */ /* 0x000e220000000800 */
[----:B------:R-:W-:Y:S02]  /*0b50*/  LOP3.LUT R73, R2, 0x60, RZ, 0xc0, !PT ;  /* 0x0000006002497812 */ /* 0x000fe400078ec0ff */
[----:B------:R-:W-:Y:S02]  /*0b60*/  LEA R0, R3, R0, 0x4 ;  /* 0x0000000003007211 */ /* 0x000fe400078e20ff */
[----:B------:R-:W-:Y:S02]  /*0b70*/  LEA R73, R68, R73, 0x2 ;  /* 0x0000004944497211 */ /* 0x000fe400078e10ff */
[----:B------:R-:W-:Y:S01]  /*0b80*/  SHF.L.U32 R0, R0, 0x2, RZ ;  /* 0x0000000200007819 */ /* 0x000fe200000006ff */
[----:B------:R-:W1:Y:S01]  /*0b90*/  LDC.64 R70, c[0x0][0x390] ;  /* 0x0000e400ff467b82 */ /* 0x000e620000000a00 */
[----:B------:R-:W-:-:S03]  /*0ba0*/  IADD3 R3, PT, PT, R69, UR5, RZ ;  /* 0x0000000545037c10 */ /* 0x000fc6000fffe0ff */
[----:B0-----:R-:W-:Y:S02]  /*0bb0*/  IMAD R73, R73, R81, R0 ;  /* 0x0000005149497224 */ /* 0x001fe400078e0200 */
[----:B-1----:R-:W-:-:S03]  /*0bc0*/  IMAD.WIDE R2, R3, 0x4, R70 ;  /* 0x0000000403027825 */ /* 0x002fc600078e0246 */
[----:B------:R-:W-:Y:S01]  /*0bd0*/  LEA R71, R81, R73, 0x4 ;  /* 0x0000004951477211 */ /* 0x000fe200078e20ff */
[----:B------:R-:W-:-:S04]  /*0be0*/  IMAD.WIDE R68, R73, 0x4, R2 ;  /* 0x0000000449447825 */ /* 0x000fc800078e0202 */
[----:B------:R-:W-:Y:S01]  /*0bf0*/  IMAD.WIDE R2, R71, 0x4, R2 ;  /* 0x0000000447027825 */ /* 0x000fe200078e0202 */
[----:B------:R-:W-:Y:S03]  /*0c00*/  STG.E.128 desc[UR10][R68.64], R64 ;  /* 0x0000004044007986 */ /* 0x000fe6000c101d0a */
[C---:B------:R-:W-:Y:S01]  /*0c10*/  IMAD.WIDE R70, R81.reuse, 0x4, R68 ;  /* 0x0000000451467825 */ /* 0x040fe200078e0244 */
        /* <DEDUP_REMOVED lines=9> */
[----:B------:R-:W-:Y:S01]  /*0cb0*/  IMAD.WIDE R80, R81, 0x4, R76 ;  /* 0x0000000451507825 */ /* 0x000fe200078e024c */
[----:B------:R-:W-:Y:S04]  /*0cc0*/  STG.E.128 desc[UR10][R70.64+0x80], R52 ;  /* 0x0000803446007986 */ /* 0x000fe8000c101d0a */
        /* <DEDUP_REMOVED lines=8> */
[----:B------:R-:W-:Y:S01]  /*0d50*/  STG.E.128 desc[UR10][R80.64+0x80], R4 ;  /* 0x0000800450007986 */ /* 0x000fe2000c101d0a */
[----:B------:R-:W-:Y:S05]  /*0d60*/  EXIT ;  /* 0x000000000000794d */ /* 0x000fea0003800000 */
.L_x_3:
[----:B------:R-:W-:-:S00]  /*0d70*/  BRA `(.L_x_3) ;  /* 0xfffffffc00fc7947 */ /* 0x000fc0000383ffff */
[----:B------:R-:W-:-:S00]  /*0d80*/  NOP ;  /* 0x0000000000007918 */ /* 0x000fc00000000000 */
[----:B------:R-:W-:-:S00]  /*0d90*/  NOP ;  /* 0x0000000000007918 */ /* 0x000fc00000000000 */
[----:B------:R-:W-:-:S00]  /*0da0*/  NOP ;  /* 0x0000000000007918 */ /* 0x000fc00000000000 */
[----:B------:R-:W-:-:S00]  /*0db0*/  NOP ;  /* 0x0000000000007918 */ /* 0x000fc00000000000 */
[----:B------:R-:W-:-:S00]  /*0dc0*/  NOP ;  /* 0x0000000000007918 */ /* 0x000fc00000000000 */
[----:B------:R-:W-:-:S00]  /*0dd0*/  NOP ;  /* 0x0000000000007918 */ /* 0x000fc00000000000 */
[----:B------:R-:W-:-:S00]  /*0de0*/  NOP ;  /* 0x0000000000007918 */ /* 0x000fc00000000000 */
[----:B------:R-:W-:-:S00]  /*0df0*/  NOP ;  /* 0x0000000000007918 */ /* 0x000fc00000000000 */
.L_x_4:


//--------------------- .nv.shared._Z9mm_llmc_1PfS_S_i --------------------------
	.section	.nv.shared._Z9mm_llmc_1PfS_S_i,"aw",@nobits
	.sectionflags	@""
	.align	4
.nv.shared._Z9mm_llmc_1PfS_S_i:
	.zero		9216


//--------------------- .nv.shared.reserved.0     --------------------------
	.section	.nv.shared.reserved.0,"aw",@nobits
	.weak		__nv_reservedSMEM_offset_0_alias
	.size		__nv_reservedSMEM_offset_0_alias, 0, 64
	.other		__nv_reservedSMEM_offset_0_alias,@"STO_CUDA_RESERVED_SHARED STV_DEFAULT"
__nv_reservedSMEM_offset_0_alias:
	.zero		0
	.zero		64


//--------------------- .nv.constant0._Z9mm_llmc_1PfS_S_i --------------------------
	.section	.nv.constant0._Z9mm_llmc_1PfS_S_i,"a",@progbits
	.sectionflags	@""
	.align	4
.nv.constant0._Z9mm_llmc_1PfS_S_i:
	.zero		924


//--------------------- SYMBOLS --------------------------

	.type		.nv.reservedSmem.offset0,@object
	.size		.nv.reservedSmem.offset0,0x4
	.type		.nv.reservedSmem.cap,@object
	.size		.nv.reservedSmem.cap,0x4
